//
// Generated by NVIDIA NVVM Compiler
//
// Compiler Build ID: CL-36424714
// Cuda compilation tools, release 13.0, V13.0.88
// Based on NVVM 20.0.0
//

.version 9.0
.target sm_100
.address_size 64

	// .globl	_Z25conditional_output_kernelPKbPKfS2_Pfi

.visible .entry _Z25conditional_output_kernelPKbPKfS2_Pfi(
	.param .u64 .ptr .align 1 _Z25conditional_output_kernelPKbPKfS2_Pfi_param_0,
	.param .u64 .ptr .align 1 _Z25conditional_output_kernelPKbPKfS2_Pfi_param_1,
	.param .u64 .ptr .align 1 _Z25conditional_output_kernelPKbPKfS2_Pfi_param_2,
	.param .u64 .ptr .align 1 _Z25conditional_output_kernelPKbPKfS2_Pfi_param_3,
	.param .u32 _Z25conditional_output_kernelPKbPKfS2_Pfi_param_4
)
{
	.reg .pred 	%p<3>;
	.reg .b16 	%rs<2>;
	.reg .b32 	%r<6>;
	.reg .b32 	%f<5>;
	.reg .b64 	%rd<17>;

	ld.param.u64 	%rd1, [_Z25conditional_output_kernelPKbPKfS2_Pfi_param_0];
	ld.param.u64 	%rd2, [_Z25conditional_output_kernelPKbPKfS2_Pfi_param_1];
	ld.param.u64 	%rd3, [_Z25conditional_output_kernelPKbPKfS2_Pfi_param_2];
	ld.param.u64 	%rd4, [_Z25conditional_output_kernelPKbPKfS2_Pfi_param_3];
	ld.param.u32 	%r2, [_Z25conditional_output_kernelPKbPKfS2_Pfi_param_4];
	mov.u32 	%r3, %ctaid.x;
	mov.u32 	%r4, %ntid.x;
	mov.u32 	%r5, %tid.x;
	mad.lo.s32 	%r1, %r3, %r4, %r5;
	setp.ge.s32 	%p1, %r1, %r2;
	@%p1 bra 	$L__BB0_5;
	cvta.to.global.u64 	%rd5, %rd1;
	cvt.s64.s32 	%rd6, %r1;
	add.s64 	%rd7, %rd5, %rd6;
	ld.global.u8 	%rs1, [%rd7];
	setp.eq.s16 	%p2, %rs1, 0;
	@%p2 bra 	$L__BB0_3;
	cvta.to.global.u64 	%rd8, %rd2;
	mul.wide.s32 	%rd9, %r1, 4;
	add.s64 	%rd10, %rd8, %rd9;
	ld.global.f32 	%f4, [%rd10];
	bra.uni 	$L__BB0_4;
$L__BB0_3:
	cvta.to.global.u64 	%rd11, %rd3;
	mul.wide.s32 	%rd12, %r1, 4;
	add.s64 	%rd13, %rd11, %rd12;
	ld.global.f32 	%f4, [%rd13];
$L__BB0_4:
	cvta.to.global.u64 	%rd14, %rd4;
	mul.wide.s32 	%rd15, %r1, 4;
	add.s64 	%rd16, %rd14, %rd15;
	st.global.f32 	[%rd16], %f4;
$L__BB0_5:
	ret;

}


// ===== COMPILED SASS (sm_100) =====

	.target	sm_100

	.elftype	@"ET_EXEC"


//--------------------- .note.nv.tkinfo           --------------------------
	.section	.note.nv.tkinfo,"",@"SHT_NOTE"
	.sectionflags	@"SHF_NOTE_NV_TKINFO"
	.tkinfo
        /*0018*/ 	.word	0x00000002
        /*0030*/ 	.string	""
        /*0030*/ 	.string	"ptxas"
        /*0030*/ 	.string	"Cuda compilation tools, release 13.0, V13.0.88"
        /*0030*/ 	.string	"Build cuda_13.0.r13.0/compiler.36424714_0"
        /*0030*/ 	.string	"-arch sm_100 -m 64 "



//--------------------- .note.nv.cuinfo           --------------------------
	.section	.note.nv.cuinfo,"",@"SHT_NOTE"
	.sectionflags	@"SHF_NOTE_NV_CUINFO"
        /*0018*/ 	.short	0x0002
        /*001a*/ 	.short	0x0064
        /*001c*/ 	.short	0x0082
	.zero		2


//--------------------- .nv.info                  --------------------------
	.section	.nv.info,"",@"SHT_CUDA_INFO"
	.align	4


	//----- nvinfo : EIATTR_REGCOUNT
	.align		4
        /*0000*/ 	.byte	0x04, 0x2f
        /*0002*/ 	.short	(.L_1 - .L_0)
	.align		4
.L_0:
        /*0004*/ 	.word	index@(_Z25conditional_output_kernelPKbPKfS2_Pfi)
        /*0008*/ 	.word	0x00000010


	//----- nvinfo : EIATTR_FRAME_SIZE
	.align		4
.L_1:
        /*000c*/ 	.byte	0x04, 0x11
        /*000e*/ 	.short	(.L_3 - .L_2)
	.align		4
.L_2:
        /*0010*/ 	.word	index@(_Z25conditional_output_kernelPKbPKfS2_Pfi)
        /*0014*/ 	.word	0x00000000


	//----- nvinfo : EIATTR_MIN_STACK_SIZE
	.align		4
.L_3:
        /*0018*/ 	.byte	0x04, 0x12
        /*001a*/ 	.short	(.L_5 - .L_4)
	.align		4
.L_4:
        /*001c*/ 	.word	index@(_Z25conditional_output_kernelPKbPKfS2_Pfi)
        /*0020*/ 	.word	0x00000000
.L_5:


//--------------------- .nv.compat                --------------------------
	.section	.nv.compat,"",@"SHT_CUDA_COMPAT_INFO"
	.align	4
        /*0000*/ 	.byte	0x02, 0x09, 0x00, 0x00, 0x02, 0x02, 0x01, 0x00, 0x02, 0x05, 0x05, 0x00, 0x03, 0x07, 0x01, 0x01
        /*0010*/ 	.byte	0x02, 0x03, 0x00, 0x00, 0x02, 0x06, 0x01, 0x00, 0x04, 0x0b, 0x08, 0x00, 0x09, 0x00, 0x00, 0x00
        /*0020*/ 	.byte	0x00, 0x00, 0x00, 0x00


//--------------------- .nv.info._Z25conditional_output_kernelPKbPKfS2_Pfi --------------------------
	.section	.nv.info._Z25conditional_output_kernelPKbPKfS2_Pfi,"",@"SHT_CUDA_INFO"
	.sectionflags	@""
	.align	4


	//----- nvinfo : EIATTR_CUDA_API_VERSION
	.align		4
        /*0000*/ 	.byte	0x04, 0x37
        /*0002*/ 	.short	(.L_7 - .L_6)
.L_6:
        /*0004*/ 	.word	0x00000082


	//----- nvinfo : EIATTR_KPARAM_INFO
	.align		4
.L_7:
        /*0008*/ 	.byte	0x04, 0x17
        /*000a*/ 	.short	(.L_9 - .L_8)
.L_8:
        /*000c*/ 	.word	0x00000000
        /*0010*/ 	.short	0x0004
        /*0012*/ 	.short	0x0020
        /*0014*/ 	.byte	0x00, 0xf0, 0x11, 0x00


	//----- nvinfo : EIATTR_KPARAM_INFO
	.align		4
.L_9:
        /*0018*/ 	.byte	0x04, 0x17
        /*001a*/ 	.short	(.L_11 - .L_10)
.L_10:
        /*001c*/ 	.word	0x00000000
        /*0020*/ 	.short	0x0003
        /*0022*/ 	.short	0x0018
        /*0024*/ 	.byte	0x00, 0xf5, 0x21, 0x00


	//----- nvinfo : EIATTR_KPARAM_INFO
	.align		4
.L_11:
        /*0028*/ 	.byte	0x04, 0x17
        /*002a*/ 	.short	(.L_13 - .L_12)
.L_12:
        /*002c*/ 	.word	0x00000000
        /*0030*/ 	.short	0x0002
        /*0032*/ 	.short	0x0010
        /*0034*/ 	.byte	0x00, 0xf5, 0x21, 0x00


	//----- nvinfo : EIATTR_KPARAM_INFO
	.align		4
.L_13:
        /*0038*/ 	.byte	0x04, 0x17
        /*003a*/ 	.short	(.L_15 - .L_14)
.L_14:
        /*003c*/ 	.word	0x00000000
        /*0040*/ 	.short	0x0001
        /*0042*/ 	.short	0x0008
        /*0044*/ 	.byte	0x00, 0xf5, 0x21, 0x00


	//----- nvinfo : EIATTR_KPARAM_INFO
	.align		4
.L_15:
        /*0048*/ 	.byte	0x04, 0x17
        /*004a*/ 	.short	(.L_17 - .L_16)
.L_16:
        /*004c*/ 	.word	0x00000000
        /*0050*/ 	.short	0x0000
        /*0052*/ 	.short	0x0000
        /*0054*/ 	.byte	0x00, 0xf5, 0x21, 0x00


	//----- nvinfo : EIATTR_SPARSE_MMA_MASK
	.align		4
.L_17:
        /*0058*/ 	.byte	0x03, 0x50
        /*005a*/ 	.short	0x0000


	//----- nvinfo : EIATTR_MAXREG_COUNT
	.align		4
        /*005c*/ 	.byte	0x03, 0x1b
        /*005e*/ 	.short	0x00ff


	//----- nvinfo : EIATTR_MERCURY_ISA_VERSION
	.align		4
        /*0060*/ 	.byte	0x03, 0x5f
        /*0062*/ 	.short	0x0101


	//----- nvinfo : EIATTR_VRC_CTA_INIT_COUNT
	.align		4
        /*0064*/ 	.byte	0x02, 0x4a
	.zero		1
	.zero		1


	//----- nvinfo : EIATTR_EXIT_INSTR_OFFSETS
	.align		4
        /*0068*/ 	.byte	0x04, 0x1c
        /*006a*/ 	.short	(.L_19 - .L_18)


	//   ....[0]....
.L_18:
        /*006c*/ 	.word	0x00000070


	//   ....[1]....
        /*0070*/ 	.word	0x00000170


	//----- nvinfo : EIATTR_CBANK_PARAM_SIZE
	.align		4
.L_19:
        /*0074*/ 	.byte	0x03, 0x19
        /*0076*/ 	.short	0x0024


	//----- nvinfo : EIATTR_PARAM_CBANK
	.align		4
        /*0078*/ 	.byte	0x04, 0x0a
        /*007a*/ 	.short	(.L_21 - .L_20)
	.align		4
.L_20:
        /*007c*/ 	.word	index@(.nv.constant0._Z25conditional_output_kernelPKbPKfS2_Pfi)
        /*0080*/ 	.short	0x0380
        /*0082*/ 	.short	0x0024


	//----- nvinfo : EIATTR_SW_WAR
	.align		4
.L_21:
        /*0084*/ 	.byte	0x04, 0x36
        /*0086*/ 	.short	(.L_23 - .L_22)
.L_22:
        /*0088*/ 	.word	0x00000008
.L_23:


//--------------------- .nv.callgraph             --------------------------
	.section	.nv.callgraph,"",@"SHT_CUDA_CALLGRAPH"
	.align	4
	.sectionentsize	8
	.align		4
        /*0000*/ 	.word	0x00000000
	.align		4
        /*0004*/ 	.word	0xffffffff
	.align		4
        /*0008*/ 	.word	0x00000000
	.align		4
        /*000c*/ 	.word	0xfffffffe
	.align		4
        /*0010*/ 	.word	0x00000000
	.align		4
        /*0014*/ 	.word	0xfffffffd
	.align		4
        /*0018*/ 	.word	0x00000000
	.align		4
        /*001c*/ 	.word	0xfffffffc


//--------------------- .text._Z25conditional_output_kernelPKbPKfS2_Pfi --------------------------
	.section	.text._Z25conditional_output_kernelPKbPKfS2_Pfi,"ax",@progbits
	.align	128
        .global         _Z25conditional_output_kernelPKbPKfS2_Pfi
        .type           _Z25conditional_output_kernelPKbPKfS2_Pfi,@function
        .size           _Z25conditional_output_kernelPKbPKfS2_Pfi,(.L_x_1 - _Z25conditional_output_kernelPKbPKfS2_Pfi)
        .other          _Z25conditional_output_kernelPKbPKfS2_Pfi,@"STO_CUDA_ENTRY STV_DEFAULT"
_Z25conditional_output_kernelPKbPKfS2_Pfi:
.text._Z25conditional_output_kernelPKbPKfS2_Pfi:
[----:B------:R-:W-:Y:S01]  /*0000*/  LDC R1, c[0x0][0x37c] ;  /* 0x0000df00ff017b82 */ /* 0x000fe20000000800 */
[----:B------:R-:W0:Y:S07]  /*0010*/  S2R R0, SR_TID.X ;  /* 0x0000000000007919 */ /* 0x000e2e0000002100 */
[----:B------:R-:W0:Y:S01]  /*0020*/  S2UR UR4, SR_CTAID.X ;  /* 0x00000000000479c3 */ /* 0x000e220000002500 */
[----:B------:R-:W1:Y:S07]  /*0030*/  LDCU UR5, c[0x0][0x3a0] ;  /* 0x00007400ff0577ac */ /* 0x000e6e0008000800 */
[----:B------:R-:W0:Y:S02]  /*0040*/  LDC R11, c[0x0][0x360] ;  /* 0x0000d800ff0b7b82 */ /* 0x000e240000000800 */
[----:B0-----:R-:W-:-:S05]  /*0050*/  IMAD R11, R11, UR4, R0 ;  /* 0x000000040b0b7c24 */ /* 0x001fca000f8e0200 */
[----:B-1----:R-:W-:-:S13]  /*0060*/  ISETP.GE.AND P0, PT, R11, UR5, PT ;  /* 0x000000050b007c0c */ /* 0x002fda000bf06270 */
[----:B------:R-:W-:Y:S05]  /*0070*/  @P0 EXIT ;  /* 0x000000000000094d */ /* 0x000fea0003800000 */
[----:B------:R-:W0:Y:S01]  /*0080*/  LDCU.64 UR6, c[0x0][0x380] ;  /* 0x00007000ff0677ac */ /* 0x000e220008000a00 */
[----:B------:R-:W1:Y:S01]  /*0090*/  LDC.64 R6, c[0x0][0x398] ;  /* 0x0000e600ff067b82 */ /* 0x000e620000000a00 */
[----:B------:R-:W2:Y:S01]  /*00a0*/  LDCU.64 UR4, c[0x0][0x358] ;  /* 0x00006b00ff0477ac */ /* 0x000ea20008000a00 */
[----:B0-----:R-:W-:-:S04]  /*00b0*/  IADD3 R8, P0, PT, R11, UR6, RZ ;  /* 0x000000060b087c10 */ /* 0x001fc8000ff1e0ff */
[----:B------:R-:W-:-:S05]  /*00c0*/  LEA.HI.X.SX32 R9, R11, UR7, 0x1, P0 ;  /* 0x000000070b097c11 */ /* 0x000fca00080f0eff */
[----:B--2---:R-:W2:Y:S02]  /*00d0*/  LDG.E.U8 R8, desc[UR4][R8.64] ;  /* 0x0000000408087981 */ /* 0x004ea4000c1e1100 */
[----:B--2---:R-:W-:-:S13]  /*00e0*/  ISETP.NE.AND P0, PT, R8, RZ, PT ;  /* 0x000000ff0800720c */ /* 0x004fda0003f05270 */
[----:B------:R-:W0:Y:S08]  /*00f0*/  @P0 LDC.64 R2, c[0x0][0x388] ;  /* 0x0000e200ff020b82 */ /* 0x000e300000000a00 */
[----:B------:R-:W2:Y:S01]  /*0100*/  @!P0 LDC.64 R4, c[0x0][0x390] ;  /* 0x0000e400ff048b82 */ /* 0x000ea20000000a00 */
[----:B0-----:R-:W-:-:S05]  /*0110*/  @P0 IMAD.WIDE R2, R11, 0x4, R2 ;  /* 0x000000040b020825 */ /* 0x001fca00078e0202 */
[----:B------:R-:W3:Y:S01]  /*0120*/  @P0 LDG.E R13, desc[UR4][R2.64] ;  /* 0x00000004020d0981 */ /* 0x000ee2000c1e1900 */
[----:B--2---:R-:W-:-:S05]  /*0130*/  @!P0 IMAD.WIDE R4, R11, 0x4, R4 ;  /* 0x000000040b048825 */ /* 0x004fca00078e0204 */
[----:B------:R-:W3:Y:S01]  /*0140*/  @!P0 LDG.E R13, desc[UR4][R4.64] ;  /* 0x00000004040d8981 */ /* 0x000ee2000c1e1900 */
[----:B-1----:R-:W-:-:S05]  /*0150*/  IMAD.WIDE R6, R11, 0x4, R6 ;  /* 0x000000040b067825 */ /* 0x002fca00078e0206 */
[----:B---3--:R-:W-:Y:S01]  /*0160*/  STG.E desc[UR4][R6.64], R13 ;  /* 0x0000000d06007986 */ /* 0x008fe2000c101904 */
[----:B------:R-:W-:Y:S05]  /*0170*/  EXIT ;  /* 0x000000000000794d */ /* 0x000fea0003800000 */
.L_x_0:
[----:B------:R-:W-:-:S00]  /*0180*/  BRA `(.L_x_0) ;  /* 0xfffffffc00fc7947 */ /* 0x000fc0000383ffff */
[----:B------:R-:W-:-:S00]  /*0190*/  NOP ;  /* 0x0000000000007918 */ /* 0x000fc00000000000 */
        /* <DEDUP_REMOVED lines=14> */
.L_x_1:


//--------------------- .nv.shared.reserved.0     --------------------------
	.section	.nv.shared.reserved.0,"aw",@nobits
	.weak		__nv_reservedSMEM_offset_0_alias
	.size		__nv_reservedSMEM_offset_0_alias, 0, 64
	.other		__nv_reservedSMEM_offset_0_alias,@"STO_CUDA_RESERVED_SHARED STV_DEFAULT"
__nv_reservedSMEM_offset_0_alias:
	.zero		0
	.zero		64


//--------------------- .nv.constant0._Z25conditional_output_kernelPKbPKfS2_Pfi --------------------------
	.section	.nv.constant0._Z25conditional_output_kernelPKbPKfS2_Pfi,"a",@progbits
	.sectionflags	@""
	.align	4
.nv.constant0._Z25conditional_output_kernelPKbPKfS2_Pfi:
	.zero		932


//--------------------- SYMBOLS --------------------------

	.type		.nv.reservedSmem.offset0,@object
	.size		.nv.reservedSmem.offset0,0x4
